//
// Generated by NVIDIA NVVM Compiler
//
// Compiler Build ID: CL-36424714
// Cuda compilation tools, release 13.0, V13.0.88
// Based on NVVM 20.0.0
//

.version 9.0
.target sm_100
.address_size 64

	// .globl	_Z6init2dPiii

.visible .entry _Z6init2dPiii(
	.param .u64 .ptr .align 1 _Z6init2dPiii_param_0,
	.param .u32 _Z6init2dPiii_param_1,
	.param .u32 _Z6init2dPiii_param_2
)
{
	.reg .b32 	%r<5>;
	.reg .b64 	%rd<5>;

	ld.param.u64 	%rd1, [_Z6init2dPiii_param_0];
	cvta.to.global.u64 	%rd2, %rd1;
	mov.u32 	%r1, %ntid.x;
	mov.u32 	%r2, %tid.y;
	mov.u32 	%r3, %tid.x;
	mad.lo.s32 	%r4, %r1, %r2, %r3;
	mul.wide.u32 	%rd3, %r4, 4;
	add.s64 	%rd4, %rd2, %rd3;
	st.global.u32 	[%rd4], %r4;
	ret;

}


// ===== COMPILED SASS (sm_100) =====

	.target	sm_100

	.elftype	@"ET_EXEC"


//--------------------- .note.nv.tkinfo           --------------------------
	.section	.note.nv.tkinfo,"",@"SHT_NOTE"
	.sectionflags	@"SHF_NOTE_NV_TKINFO"
	.tkinfo
        /*0018*/ 	.word	0x00000002
        /*0030*/ 	.string	""
        /*0030*/ 	.string	"ptxas"
        /*0030*/ 	.string	"Cuda compilation tools, release 13.0, V13.0.88"
        /*0030*/ 	.string	"Build cuda_13.0.r13.0/compiler.36424714_0"
        /*0030*/ 	.string	"-arch sm_100 -m 64 "



//--------------------- .note.nv.cuinfo           --------------------------
	.section	.note.nv.cuinfo,"",@"SHT_NOTE"
	.sectionflags	@"SHF_NOTE_NV_CUINFO"
        /*0018*/ 	.short	0x0002
        /*001a*/ 	.short	0x0064
        /*001c*/ 	.short	0x0082
	.zero		2


//--------------------- .nv.info                  --------------------------
	.section	.nv.info,"",@"SHT_CUDA_INFO"
	.align	4


	//----- nvinfo : EIATTR_REGCOUNT
	.align		4
        /*0000*/ 	.byte	0x04, 0x2f
        /*0002*/ 	.short	(.L_1 - .L_0)
	.align		4
.L_0:
        /*0004*/ 	.word	index@(_Z6init2dPiii)
        /*0008*/ 	.word	0x00000008


	//----- nvinfo : EIATTR_FRAME_SIZE
	.align		4
.L_1:
        /*000c*/ 	.byte	0x04, 0x11
        /*000e*/ 	.short	(.L_3 - .L_2)
	.align		4
.L_2:
        /*0010*/ 	.word	index@(_Z6init2dPiii)
        /*0014*/ 	.word	0x00000000


	//----- nvinfo : EIATTR_MIN_STACK_SIZE
	.align		4
.L_3:
        /*0018*/ 	.byte	0x04, 0x12
        /*001a*/ 	.short	(.L_5 - .L_4)
	.align		4
.L_4:
        /*001c*/ 	.word	index@(_Z6init2dPiii)
        /*0020*/ 	.word	0x00000000
.L_5:


//--------------------- .nv.compat                --------------------------
	.section	.nv.compat,"",@"SHT_CUDA_COMPAT_INFO"
	.align	4
        /*0000*/ 	.byte	0x02, 0x09, 0x00, 0x00, 0x02, 0x02, 0x01, 0x00, 0x02, 0x05, 0x05, 0x00, 0x03, 0x07, 0x01, 0x01
        /*0010*/ 	.byte	0x02, 0x03, 0x00, 0x00, 0x02, 0x06, 0x01, 0x00, 0x04, 0x0b, 0x08, 0x00, 0x09, 0x00, 0x00, 0x00
        /*0020*/ 	.byte	0x00, 0x00, 0x00, 0x00


//--------------------- .nv.info._Z6init2dPiii    --------------------------
	.section	.nv.info._Z6init2dPiii,"",@"SHT_CUDA_INFO"
	.sectionflags	@""
	.align	4


	//----- nvinfo : EIATTR_CUDA_API_VERSION
	.align		4
        /*0000*/ 	.byte	0x04, 0x37
        /*0002*/ 	.short	(.L_7 - .L_6)
.L_6:
        /*0004*/ 	.word	0x00000082


	//----- nvinfo : EIATTR_KPARAM_INFO
	.align		4
.L_7:
        /*0008*/ 	.byte	0x04, 0x17
        /*000a*/ 	.short	(.L_9 - .L_8)
.L_8:
        /*000c*/ 	.word	0x00000000
        /*0010*/ 	.short	0x0002
        /*0012*/ 	.short	0x000c
        /*0014*/ 	.byte	0x00, 0xf0, 0x11, 0x00


	//----- nvinfo : EIATTR_KPARAM_INFO
	.align		4
.L_9:
        /*0018*/ 	.byte	0x04, 0x17
        /*001a*/ 	.short	(.L_11 - .L_10)
.L_10:
        /*001c*/ 	.word	0x00000000
        /*0020*/ 	.short	0x0001
        /*0022*/ 	.short	0x0008
        /*0024*/ 	.byte	0x00, 0xf0, 0x11, 0x00


	//----- nvinfo : EIATTR_KPARAM_INFO
	.align		4
.L_11:
        /*0028*/ 	.byte	0x04, 0x17
        /*002a*/ 	.short	(.L_13 - .L_12)
.L_12:
        /*002c*/ 	.word	0x00000000
        /*0030*/ 	.short	0x0000
        /*0032*/ 	.short	0x0000
        /*0034*/ 	.byte	0x00, 0xf5, 0x21, 0x00


	//----- nvinfo : EIATTR_SPARSE_MMA_MASK
	.align		4
.L_13:
        /*0038*/ 	.byte	0x03, 0x50
        /*003a*/ 	.short	0x0000


	//----- nvinfo : EIATTR_MAXREG_COUNT
	.align		4
        /*003c*/ 	.byte	0x03, 0x1b
        /*003e*/ 	.short	0x00ff


	//----- nvinfo : EIATTR_MERCURY_ISA_VERSION
	.align		4
        /*0040*/ 	.byte	0x03, 0x5f
        /*0042*/ 	.short	0x0101


	//----- nvinfo : EIATTR_VRC_CTA_INIT_COUNT
	.align		4
        /*0044*/ 	.byte	0x02, 0x4a
	.zero		1
	.zero		1


	//----- nvinfo : EIATTR_EXIT_INSTR_OFFSETS
	.align		4
        /*0048*/ 	.byte	0x04, 0x1c
        /*004a*/ 	.short	(.L_15 - .L_14)


	//   ....[0]....
.L_14:
        /*004c*/ 	.word	0x00000090


	//----- nvinfo : EIATTR_CBANK_PARAM_SIZE
	.align		4
.L_15:
        /*0050*/ 	.byte	0x03, 0x19
        /*0052*/ 	.short	0x0010


	//----- nvinfo : EIATTR_PARAM_CBANK
	.align		4
        /*0054*/ 	.byte	0x04, 0x0a
        /*0056*/ 	.short	(.L_17 - .L_16)
	.align		4
.L_16:
        /*0058*/ 	.word	index@(.nv.constant0._Z6init2dPiii)
        /*005c*/ 	.short	0x0380
        /*005e*/ 	.short	0x0010


	//----- nvinfo : EIATTR_SW_WAR
	.align		4
.L_17:
        /*0060*/ 	.byte	0x04, 0x36
        /*0062*/ 	.short	(.L_19 - .L_18)
.L_18:
        /*0064*/ 	.word	0x00000008
.L_19:


//--------------------- .nv.callgraph             --------------------------
	.section	.nv.callgraph,"",@"SHT_CUDA_CALLGRAPH"
	.align	4
	.sectionentsize	8
	.align		4
        /*0000*/ 	.word	0x00000000
	.align		4
        /*0004*/ 	.word	0xffffffff
	.align		4
        /*0008*/ 	.word	0x00000000
	.align		4
        /*000c*/ 	.word	0xfffffffe
	.align		4
        /*0010*/ 	.word	0x00000000
	.align		4
        /*0014*/ 	.word	0xfffffffd
	.align		4
        /*0018*/ 	.word	0x00000000
	.align		4
        /*001c*/ 	.word	0xfffffffc


//--------------------- .text._Z6init2dPiii       --------------------------
	.section	.text._Z6init2dPiii,"ax",@progbits
	.align	128
        .global         _Z6init2dPiii
        .type           _Z6init2dPiii,@function
        .size           _Z6init2dPiii,(.L_x_1 - _Z6init2dPiii)
        .other          _Z6init2dPiii,@"STO_CUDA_ENTRY STV_DEFAULT"
_Z6init2dPiii:
.text._Z6init2dPiii:
[----:B------:R-:W-:Y:S01]  /*0000*/  LDC R1, c[0x0][0x37c] ;  /* 0x0000df00ff017b82 */ /* 0x000fe20000000800 */
[----:B------:R-:W0:Y:S07]  /*0010*/  S2R R5, SR_TID.Y ;  /* 0x0000000000057919 */ /* 0x000e2e0000002200 */
[----:B------:R-:W1:Y:S01]  /*0020*/  LDC.64 R2, c[0x0][0x380] ;  /* 0x0000e000ff027b82 */ /* 0x000e620000000a00 */
[----:B------:R-:W0:Y:S01]  /*0030*/  LDCU UR6, c[0x0][0x360] ;  /* 0x00006c00ff0677ac */ /* 0x000e220008000800 */
[----:B------:R-:W0:Y:S01]  /*0040*/  S2R R0, SR_TID.X ;  /* 0x0000000000007919 */ /* 0x000e220000002100 */
[----:B------:R-:W2:Y:S01]  /*0050*/  LDCU.64 UR4, c[0x0][0x358] ;  /* 0x00006b00ff0477ac */ /* 0x000ea20008000a00 */
[----:B0-----:R-:W-:-:S04]  /*0060*/  IMAD R5, R5, UR6, R0 ;  /* 0x0000000605057c24 */ /* 0x001fc8000f8e0200 */
[----:B-1----:R-:W-:-:S05]  /*0070*/  IMAD.WIDE.U32 R2, R5, 0x4, R2 ;  /* 0x0000000405027825 */ /* 0x002fca00078e0002 */
[----:B--2---:R-:W-:Y:S01]  /*0080*/  STG.E desc[UR4][R2.64], R5 ;  /* 0x0000000502007986 */ /* 0x004fe2000c101904 */
[----:B------:R-:W-:Y:S05]  /*0090*/  EXIT ;  /* 0x000000000000794d */ /* 0x000fea0003800000 */
.L_x_0:
[----:B------:R-:W-:-:S00]  /*00a0*/  BRA `(.L_x_0) ;  /* 0xfffffffc00fc7947 */ /* 0x000fc0000383ffff */
[----:B------:R-:W-:-:S00]  /*00b0*/  NOP ;  /* 0x0000000000007918 */ /* 0x000fc00000000000 */
        /* <DEDUP_REMOVED lines=12> */
.L_x_1:


//--------------------- .nv.shared.reserved.0     --------------------------
	.section	.nv.shared.reserved.0,"aw",@nobits
	.weak		__nv_reservedSMEM_offset_0_alias
	.size		__nv_reservedSMEM_offset_0_alias, 0, 64
	.other		__nv_reservedSMEM_offset_0_alias,@"STO_CUDA_RESERVED_SHARED STV_DEFAULT"
__nv_reservedSMEM_offset_0_alias:
	.zero		0
	.zero		64


//--------------------- .nv.constant0._Z6init2dPiii --------------------------
	.section	.nv.constant0._Z6init2dPiii,"a",@progbits
	.sectionflags	@""
	.align	4
.nv.constant0._Z6init2dPiii:
	.zero		912


//--------------------- SYMBOLS --------------------------

	.type		.nv.reservedSmem.offset0,@object
	.size		.nv.reservedSmem.offset0,0x4
